//
// Generated by NVIDIA NVVM Compiler
//
// Compiler Build ID: CL-36424714
// Cuda compilation tools, release 13.0, V13.0.88
// Based on NVVM 20.0.0
//

.version 9.0
.target sm_100
.address_size 64

	// .globl	_Z20bitonicSortLocalCUDAiPi
.extern .shared .align 16 .b8 shared_array[];

.visible .entry _Z20bitonicSortLocalCUDAiPi(
	.param .u32 _Z20bitonicSortLocalCUDAiPi_param_0,
	.param .u64 .ptr .align 1 _Z20bitonicSortLocalCUDAiPi_param_1
)
{
	.reg .pred 	%p<10>;
	.reg .b32 	%r<33>;
	.reg .b64 	%rd<5>;

	ld.param.u32 	%r19, [_Z20bitonicSortLocalCUDAiPi_param_0];
	ld.param.u64 	%rd2, [_Z20bitonicSortLocalCUDAiPi_param_1];
	cvta.to.global.u64 	%rd3, %rd2;
	mov.u32 	%r1, %tid.x;
	mov.u32 	%r21, %ctaid.x;
	mov.u32 	%r2, %ntid.x;
	mad.lo.s32 	%r3, %r21, %r2, %r1;
	setp.ge.s32 	%p1, %r3, %r19;
	mul.wide.s32 	%rd4, %r3, 4;
	add.s64 	%rd1, %rd3, %rd4;
	mov.b32 	%r30, 2147483647;
	@%p1 bra 	$L__BB0_2;
	ld.global.u32 	%r30, [%rd1];
$L__BB0_2:
	shl.b32 	%r22, %r1, 2;
	mov.u32 	%r23, shared_array;
	add.s32 	%r6, %r23, %r22;
	st.shared.u32 	[%r6], %r30;
	bar.sync 	0;
	setp.lt.u32 	%p2, %r2, 2;
	@%p2 bra 	$L__BB0_13;
	mov.b32 	%r31, 2;
$L__BB0_4:
	and.b32  	%r8, %r31, %r1;
	mov.u32 	%r32, %r31;
$L__BB0_5:
	mov.u32 	%r9, %r32;
	shr.u32 	%r32, %r9, 1;
	xor.b32  	%r11, %r32, %r1;
	setp.le.u32 	%p3, %r11, %r1;
	@%p3 bra 	$L__BB0_11;
	setp.ne.s32 	%p4, %r8, 0;
	@%p4 bra 	$L__BB0_9;
	ld.shared.u32 	%r12, [%r6];
	shl.b32 	%r27, %r11, 2;
	add.s32 	%r13, %r23, %r27;
	ld.shared.u32 	%r14, [%r13];
	setp.le.s32 	%p6, %r12, %r14;
	@%p6 bra 	$L__BB0_11;
	st.shared.u32 	[%r6], %r14;
	st.shared.u32 	[%r13], %r12;
	bra.uni 	$L__BB0_11;
$L__BB0_9:
	ld.shared.u32 	%r15, [%r6];
	shl.b32 	%r25, %r11, 2;
	add.s32 	%r16, %r23, %r25;
	ld.shared.u32 	%r17, [%r16];
	setp.ge.s32 	%p5, %r15, %r17;
	@%p5 bra 	$L__BB0_11;
	st.shared.u32 	[%r6], %r17;
	st.shared.u32 	[%r16], %r15;
$L__BB0_11:
	bar.sync 	0;
	setp.gt.u32 	%p7, %r9, 3;
	@%p7 bra 	$L__BB0_5;
	shl.b32 	%r31, %r31, 1;
	setp.le.u32 	%p8, %r31, %r2;
	@%p8 bra 	$L__BB0_4;
$L__BB0_13:
	setp.ge.s32 	%p9, %r3, %r19;
	@%p9 bra 	$L__BB0_15;
	ld.shared.u32 	%r29, [%r6];
	st.global.u32 	[%rd1], %r29;
$L__BB0_15:
	ret;

}


// ===== COMPILED SASS (sm_100) =====

	.target	sm_100

	.elftype	@"ET_EXEC"


//--------------------- .note.nv.tkinfo           --------------------------
	.section	.note.nv.tkinfo,"",@"SHT_NOTE"
	.sectionflags	@"SHF_NOTE_NV_TKINFO"
	.tkinfo
        /*0018*/ 	.word	0x00000002
        /*0030*/ 	.string	""
        /*0030*/ 	.string	"ptxas"
        /*0030*/ 	.string	"Cuda compilation tools, release 13.0, V13.0.88"
        /*0030*/ 	.string	"Build cuda_13.0.r13.0/compiler.36424714_0"
        /*0030*/ 	.string	"-arch sm_100 -m 64 "



//--------------------- .note.nv.cuinfo           --------------------------
	.section	.note.nv.cuinfo,"",@"SHT_NOTE"
	.sectionflags	@"SHF_NOTE_NV_CUINFO"
        /*0018*/ 	.short	0x0002
        /*001a*/ 	.short	0x0064
        /*001c*/ 	.short	0x0082
	.zero		2


//--------------------- .nv.info                  --------------------------
	.section	.nv.info,"",@"SHT_CUDA_INFO"
	.align	4


	//----- nvinfo : EIATTR_REGCOUNT
	.align		4
        /*0000*/ 	.byte	0x04, 0x2f
        /*0002*/ 	.short	(.L_1 - .L_0)
	.align		4
.L_0:
        /*0004*/ 	.word	index@(_Z20bitonicSortLocalCUDAiPi)
        /*0008*/ 	.word	0x0000000e


	//----- nvinfo : EIATTR_FRAME_SIZE
	.align		4
.L_1:
        /*000c*/ 	.byte	0x04, 0x11
        /*000e*/ 	.short	(.L_3 - .L_2)
	.align		4
.L_2:
        /*0010*/ 	.word	index@(_Z20bitonicSortLocalCUDAiPi)
        /*0014*/ 	.word	0x00000000


	//----- nvinfo : EIATTR_MIN_STACK_SIZE
	.align		4
.L_3:
        /*0018*/ 	.byte	0x04, 0x12
        /*001a*/ 	.short	(.L_5 - .L_4)
	.align		4
.L_4:
        /*001c*/ 	.word	index@(_Z20bitonicSortLocalCUDAiPi)
        /*0020*/ 	.word	0x00000000
.L_5:


//--------------------- .nv.compat                --------------------------
	.section	.nv.compat,"",@"SHT_CUDA_COMPAT_INFO"
	.align	4
        /*0000*/ 	.byte	0x02, 0x09, 0x00, 0x00, 0x02, 0x02, 0x01, 0x00, 0x02, 0x05, 0x05, 0x00, 0x03, 0x07, 0x01, 0x01
        /*0010*/ 	.byte	0x02, 0x03, 0x00, 0x00, 0x02, 0x06, 0x01, 0x00, 0x04, 0x0b, 0x08, 0x00, 0x09, 0x00, 0x00, 0x00
        /*0020*/ 	.byte	0x00, 0x00, 0x00, 0x00


//--------------------- .nv.info._Z20bitonicSortLocalCUDAiPi --------------------------
	.section	.nv.info._Z20bitonicSortLocalCUDAiPi,"",@"SHT_CUDA_INFO"
	.sectionflags	@""
	.align	4


	//----- nvinfo : EIATTR_CUDA_API_VERSION
	.align		4
        /*0000*/ 	.byte	0x04, 0x37
        /*0002*/ 	.short	(.L_7 - .L_6)
.L_6:
        /*0004*/ 	.word	0x00000082


	//----- nvinfo : EIATTR_KPARAM_INFO
	.align		4
.L_7:
        /*0008*/ 	.byte	0x04, 0x17
        /*000a*/ 	.short	(.L_9 - .L_8)
.L_8:
        /*000c*/ 	.word	0x00000000
        /*0010*/ 	.short	0x0001
        /*0012*/ 	.short	0x0008
        /*0014*/ 	.byte	0x00, 0xf5, 0x21, 0x00


	//----- nvinfo : EIATTR_KPARAM_INFO
	.align		4
.L_9:
        /*0018*/ 	.byte	0x04, 0x17
        /*001a*/ 	.short	(.L_11 - .L_10)
.L_10:
        /*001c*/ 	.word	0x00000000
        /*0020*/ 	.short	0x0000
        /*0022*/ 	.short	0x0000
        /*0024*/ 	.byte	0x00, 0xf0, 0x11, 0x00


	//----- nvinfo : EIATTR_SPARSE_MMA_MASK
	.align		4
.L_11:
        /*0028*/ 	.byte	0x03, 0x50
        /*002a*/ 	.short	0x0000


	//----- nvinfo : EIATTR_MAXREG_COUNT
	.align		4
        /*002c*/ 	.byte	0x03, 0x1b
        /*002e*/ 	.short	0x00ff


	//----- nvinfo : EIATTR_NUM_BARRIERS
	.align		4
        /*0030*/ 	.byte	0x02, 0x4c
        /*0032*/ 	.byte	0x01
	.zero		1


	//----- nvinfo : EIATTR_MERCURY_ISA_VERSION
	.align		4
        /*0034*/ 	.byte	0x03, 0x5f
        /*0036*/ 	.short	0x0101


	//----- nvinfo : EIATTR_VRC_CTA_INIT_COUNT
	.align		4
        /*0038*/ 	.byte	0x02, 0x4a
	.zero		1
	.zero		1


	//----- nvinfo : EIATTR_EXIT_INSTR_OFFSETS
	.align		4
        /*003c*/ 	.byte	0x04, 0x1c
        /*003e*/ 	.short	(.L_13 - .L_12)


	//   ....[0]....
.L_12:
        /*0040*/ 	.word	0x00000350


	//   ....[1]....
        /*0044*/ 	.word	0x00000380


	//----- nvinfo : EIATTR_CRS_STACK_SIZE
	.align		4
.L_13:
        /*0048*/ 	.byte	0x04, 0x1e
        /*004a*/ 	.short	(.L_15 - .L_14)
.L_14:
        /*004c*/ 	.word	0x00000000


	//----- nvinfo : EIATTR_CBANK_PARAM_SIZE
	.align		4
.L_15:
        /*0050*/ 	.byte	0x03, 0x19
        /*0052*/ 	.short	0x0010


	//----- nvinfo : EIATTR_PARAM_CBANK
	.align		4
        /*0054*/ 	.byte	0x04, 0x0a
        /*0056*/ 	.short	(.L_17 - .L_16)
	.align		4
.L_16:
        /*0058*/ 	.word	index@(.nv.constant0._Z20bitonicSortLocalCUDAiPi)
        /*005c*/ 	.short	0x0380
        /*005e*/ 	.short	0x0010


	//----- nvinfo : EIATTR_SW_WAR
	.align		4
.L_17:
        /*0060*/ 	.byte	0x04, 0x36
        /*0062*/ 	.short	(.L_19 - .L_18)
.L_18:
        /*0064*/ 	.word	0x00000008
.L_19:


//--------------------- .nv.callgraph             --------------------------
	.section	.nv.callgraph,"",@"SHT_CUDA_CALLGRAPH"
	.align	4
	.sectionentsize	8
	.align		4
        /*0000*/ 	.word	0x00000000
	.align		4
        /*0004*/ 	.word	0xffffffff
	.align		4
        /*0008*/ 	.word	0x00000000
	.align		4
        /*000c*/ 	.word	0xfffffffe
	.align		4
        /*0010*/ 	.word	0x00000000
	.align		4
        /*0014*/ 	.word	0xfffffffd
	.align		4
        /*0018*/ 	.word	0x00000000
	.align		4
        /*001c*/ 	.word	0xfffffffc


//--------------------- .text._Z20bitonicSortLocalCUDAiPi --------------------------
	.section	.text._Z20bitonicSortLocalCUDAiPi,"ax",@progbits
	.align	128
        .global         _Z20bitonicSortLocalCUDAiPi
        .type           _Z20bitonicSortLocalCUDAiPi,@function
        .size           _Z20bitonicSortLocalCUDAiPi,(.L_x_7 - _Z20bitonicSortLocalCUDAiPi)
        .other          _Z20bitonicSortLocalCUDAiPi,@"STO_CUDA_ENTRY STV_DEFAULT"
_Z20bitonicSortLocalCUDAiPi:
.text._Z20bitonicSortLocalCUDAiPi:
[----:B------:R-:W-:Y:S01]  /*0000*/  LDC R1, c[0x0][0x37c] ;  /* 0x0000df00ff017b82 */ /* 0x000fe20000000800 */
[----:B------:R-:W0:Y:S07]  /*0010*/  S2R R4, SR_TID.X ;  /* 0x0000000000047919 */ /* 0x000e2e0000002100 */
[----:B------:R-:W0:Y:S01]  /*0020*/  S2UR UR4, SR_CTAID.X ;  /* 0x00000000000479c3 */ /* 0x000e220000002500 */
[----:B------:R-:W1:Y:S01]  /*0030*/  LDCU UR5, c[0x0][0x380] ;  /* 0x00007000ff0577ac */ /* 0x000e620008000800 */
[----:B------:R-:W-:Y:S01]  /*0040*/  IMAD.MOV.U32 R0, RZ, RZ, 0x7fffffff ;  /* 0x7fffffffff007424 */ /* 0x000fe200078e00ff */
[----:B------:R-:W2:Y:S05]  /*0050*/  LDCU.64 UR8, c[0x0][0x358] ;  /* 0x00006b00ff0877ac */ /* 0x000eaa0008000a00 */
[----:B------:R-:W0:Y:S08]  /*0060*/  LDC R9, c[0x0][0x360] ;  /* 0x0000d800ff097b82 */ /* 0x000e300000000800 */
[----:B------:R-:W3:Y:S01]  /*0070*/  LDC.64 R2, c[0x0][0x388] ;  /* 0x0000e200ff027b82 */ /* 0x000ee20000000a00 */
[----:B0-----:R-:W-:-:S05]  /*0080*/  IMAD R5, R9, UR4, R4 ;  /* 0x0000000409057c24 */ /* 0x001fca000f8e0204 */
[C---:B-1----:R-:W-:Y:S01]  /*0090*/  ISETP.GE.AND P0, PT, R5.reuse, UR5, PT ;  /* 0x0000000505007c0c */ /* 0x042fe2000bf06270 */
[----:B---3--:R-:W-:-:S12]  /*00a0*/  IMAD.WIDE R2, R5, 0x4, R2 ;  /* 0x0000000405027825 */ /* 0x008fd800078e0202 */
[----:B--2---:R-:W2:Y:S01]  /*00b0*/  @!P0 LDG.E R0, desc[UR8][R2.64] ;  /* 0x0000000802008981 */ /* 0x004ea2000c1e1900 */
[----:B------:R-:W0:Y:S01]  /*00c0*/  S2UR UR5, SR_CgaCtaId ;  /* 0x00000000000579c3 */ /* 0x000e220000008800 */
[----:B------:R-:W-:Y:S01]  /*00d0*/  UMOV UR4, 0x400 ;  /* 0x0000040000047882 */ /* 0x000fe20000000000 */
[----:B------:R-:W-:Y:S01]  /*00e0*/  ISETP.GE.U32.AND P0, PT, R9, 0x2, PT ;  /* 0x000000020900780c */ /* 0x000fe20003f06070 */
[----:B0-----:R-:W-:-:S06]  /*00f0*/  ULEA UR4, UR5, UR4, 0x18 ;  /* 0x0000000405047291 */ /* 0x001fcc000f8ec0ff */
[----:B------:R-:W-:-:S05]  /*0100*/  LEA R7, R4, UR4, 0x2 ;  /* 0x0000000404077c11 */ /* 0x000fca000f8e10ff */
[----:B--2---:R0:W-:Y:S01]  /*0110*/  STS [R7], R0 ;  /* 0x0000000007007388 */ /* 0x0041e20000000800 */
[----:B------:R-:W-:Y:S06]  /*0120*/  BAR.SYNC.DEFER_BLOCKING 0x0 ;  /* 0x0000000000007b1d */ /* 0x000fec0000010000 */
[----:B------:R-:W-:Y:S05]  /*0130*/  @!P0 BRA `(.L_x_0) ;  /* 0x00000000007c8947 */ /* 0x000fea0003800000 */
[----:B------:R-:W-:-:S05]  /*0140*/  UMOV UR5, 0x2 ;  /* 0x0000000200057882 */ /* 0x000fca0000000000 */
.L_x_5:
[----:B-12---:R-:W-:-:S05]  /*0150*/  UMOV UR6, UR5 ;  /* 0x0000000500067c82 */ /* 0x006fca0008000000 */
.L_x_4:
[----:B------:R-:W-:Y:S01]  /*0160*/  UMOV UR7, UR6 ;  /* 0x0000000600077c82 */ /* 0x000fe20008000000 */
[----:B------:R-:W-:Y:S01]  /*0170*/  USHF.R.U32.HI UR6, URZ, 0x1, UR6 ;  /* 0x00000001ff067899 */ /* 0x000fe20008011606 */
[----:B------:R-:W-:Y:S05]  /*0180*/  BSSY.RECONVERGENT B0, `(.L_x_1) ;  /* 0x0000014000007945 */ /* 0x000fea0003800200 */
[----:B-12---:R-:W-:-:S04]  /*0190*/  LOP3.LUT R11, R4, UR6, RZ, 0x3c, !PT ;  /* 0x00000006040b7c12 */ /* 0x006fc8000f8e3cff */
[----:B------:R-:W-:-:S13]  /*01a0*/  ISETP.GT.U32.AND P0, PT, R11, R4, PT ;  /* 0x000000040b00720c */ /* 0x000fda0003f04070 */
[----:B------:R-:W-:Y:S05]  /*01b0*/  @!P0 BRA `(.L_x_2) ;  /* 0x0000000000408947 */ /* 0x000fea0003800000 */
[----:B------:R-:W-:-:S13]  /*01c0*/  LOP3.LUT P0, RZ, R4, UR5, RZ, 0xc0, !PT ;  /* 0x0000000504ff7c12 */ /* 0x000fda000f80c0ff */
[----:B------:R-:W-:Y:S05]  /*01d0*/  @P0 BRA `(.L_x_3) ;  /* 0x0000000000200947 */ /* 0x000fea0003800000 */
[----:B------:R-:W-:Y:S01]  /*01e0*/  LEA R11, R11, UR4, 0x2 ;  /* 0x000000040b0b7c11 */ /* 0x000fe2000f8e10ff */
[----:B0-----:R-:W-:Y:S04]  /*01f0*/  LDS R0, [R7] ;  /* 0x0000000007007984 */ /* 0x001fe80000000800 */
[----:B------:R-:W0:Y:S02]  /*0200*/  LDS R6, [R11] ;  /* 0x000000000b067984 */ /* 0x000e240000000800 */
[----:B0-----:R-:W-:-:S13]  /*0210*/  ISETP.GT.AND P0, PT, R0, R6, PT ;  /* 0x000000060000720c */ /* 0x001fda0003f04270 */
[----:B------:R-:W-:Y:S05]  /*0220*/  @!P0 BRA `(.L_x_2) ;  /* 0x0000000000248947 */ /* 0x000fea0003800000 */
[----:B------:R2:W-:Y:S04]  /*0230*/  STS [R7], R6 ;  /* 0x0000000607007388 */ /* 0x0005e80000000800 */
[----:B------:R2:W-:Y:S01]  /*0240*/  STS [R11], R0 ;  /* 0x000000000b007388 */ /* 0x0005e20000000800 */
[----:B------:R-:W-:Y:S05]  /*0250*/  BRA `(.L_x_2) ;  /* 0x0000000000187947 */ /* 0x000fea0003800000 */
.L_x_3:
[----:B------:R-:W-:Y:S01]  /*0260*/  LEA R11, R11, UR4, 0x2 ;  /* 0x000000040b0b7c11 */ /* 0x000fe2000f8e10ff */
[----:B0-----:R-:W-:Y:S04]  /*0270*/  LDS R0, [R7] ;  /* 0x0000000007007984 */ /* 0x001fe80000000800 */
[----:B------:R-:W0:Y:S02]  /*0280*/  LDS R6, [R11] ;  /* 0x000000000b067984 */ /* 0x000e240000000800 */
[----:B0-----:R-:W-:-:S13]  /*0290*/  ISETP.GE.AND P0, PT, R0, R6, PT ;  /* 0x000000060000720c */ /* 0x001fda0003f06270 */
[----:B------:R1:W-:Y:S04]  /*02a0*/  @!P0 STS [R7], R6 ;  /* 0x0000000607008388 */ /* 0x0003e80000000800 */
[----:B------:R1:W-:Y:S02]  /*02b0*/  @!P0 STS [R11], R0 ;  /* 0x000000000b008388 */ /* 0x0003e40000000800 */
.L_x_2:
[----:B------:R-:W-:Y:S05]  /*02c0*/  BSYNC.RECONVERGENT B0 ;  /* 0x0000000000007941 */ /* 0x000fea0003800200 */
.L_x_1:
[----:B------:R-:W-:Y:S01]  /*02d0*/  BAR.SYNC.DEFER_BLOCKING 0x0 ;  /* 0x0000000000007b1d */ /* 0x000fe20000010000 */
[----:B------:R-:W-:-:S09]  /*02e0*/  UISETP.GT.U32.AND UP0, UPT, UR7, 0x3, UPT ;  /* 0x000000030700788c */ /* 0x000fd2000bf04070 */
[----:B------:R-:W-:Y:S05]  /*02f0*/  BRA.U UP0, `(.L_x_4) ;  /* 0xfffffffd00987547 */ /* 0x000fea000b83ffff */
[----:B------:R-:W-:-:S06]  /*0300*/  USHF.L.U32 UR5, UR5, 0x1, URZ ;  /* 0x0000000105057899 */ /* 0x000fcc00080006ff */
[----:B------:R-:W-:-:S13]  /*0310*/  ISETP.LT.U32.AND P0, PT, R9, UR5, PT ;  /* 0x0000000509007c0c */ /* 0x000fda000bf01070 */
[----:B------:R-:W-:Y:S05]  /*0320*/  @!P0 BRA `(.L_x_5) ;  /* 0xfffffffc00888947 */ /* 0x000fea000383ffff */
.L_x_0:
[----:B------:R-:W3:Y:S02]  /*0330*/  LDCU UR6, c[0x0][0x380] ;  /* 0x00007000ff0677ac */ /* 0x000ee40008000800 */
[----:B---3--:R-:W-:-:S13]  /*0340*/  ISETP.GE.AND P0, PT, R5, UR6, PT ;  /* 0x0000000605007c0c */ /* 0x008fda000bf06270 */
[----:B------:R-:W-:Y:S05]  /*0350*/  @P0 EXIT ;  /* 0x000000000000094d */ /* 0x000fea0003800000 */
[----:B012---:R-:W0:Y:S04]  /*0360*/  LDS R7, [R7] ;  /* 0x0000000007077984 */ /* 0x007e280000000800 */
[----:B0-----:R-:W-:Y:S01]  /*0370*/  STG.E desc[UR8][R2.64], R7 ;  /* 0x0000000702007986 */ /* 0x001fe2000c101908 */
[----:B------:R-:W-:Y:S05]  /*0380*/  EXIT ;  /* 0x000000000000794d */ /* 0x000fea0003800000 */
.L_x_6:
[----:B------:R-:W-:-:S00]  /*0390*/  BRA `(.L_x_6) ;  /* 0xfffffffc00fc7947 */ /* 0x000fc0000383ffff */
[----:B------:R-:W-:-:S00]  /*03a0*/  NOP ;  /* 0x0000000000007918 */ /* 0x000fc00000000000 */
        /* <DEDUP_REMOVED lines=13> */
.L_x_7:


//--------------------- .nv.shared._Z20bitonicSortLocalCUDAiPi --------------------------
	.section	.nv.shared._Z20bitonicSortLocalCUDAiPi,"aw",@nobits
	.sectionflags	@""
	.align	16
	.zero		1024


//--------------------- .nv.shared.reserved.0     --------------------------
	.section	.nv.shared.reserved.0,"aw",@nobits
	.weak		__nv_reservedSMEM_offset_0_alias
	.size		__nv_reservedSMEM_offset_0_alias, 0, 64
	.other		__nv_reservedSMEM_offset_0_alias,@"STO_CUDA_RESERVED_SHARED STV_DEFAULT"
__nv_reservedSMEM_offset_0_alias:
	.zero		0
	.zero		64


//--------------------- .nv.constant0._Z20bitonicSortLocalCUDAiPi --------------------------
	.section	.nv.constant0._Z20bitonicSortLocalCUDAiPi,"a",@progbits
	.sectionflags	@""
	.align	4
.nv.constant0._Z20bitonicSortLocalCUDAiPi:
	.zero		912


//--------------------- SYMBOLS --------------------------

	.type		.nv.reservedSmem.offset0,@object
	.size		.nv.reservedSmem.offset0,0x4
	.type		.nv.reservedSmem.cap,@object
	.size		.nv.reservedSmem.cap,0x4
